	.headerflags	@"EF_CUDA_TEXMODE_UNIFIED EF_CUDA_64BIT_ADDRESS EF_CUDA_ACCELERATORS EF_CUDA_SM90 EF_CUDA_VIRTUAL_SM(EF_CUDA_SM90)"
	.elftype	@"ET_EXEC"


//--------------------- .nv.info                  --------------------------
	.section	.nv.info,"",@"SHT_CUDA_INFO"
	.align	4


	//----- nvinfo : EIATTR_REGCOUNT
	.align		4
        /*0000*/ 	.byte	0x04, 0x2f
        /*0002*/ 	.short	(.L_3 - .L_2)
	.align		4
.L_2:
        /*0004*/ 	.word	index@(triton_poi_fused__native_batch_norm_legit_no_training_37)
        /*0008*/ 	.word	0x00000012


	//----- nvinfo : EIATTR_MIN_STACK_SIZE
	.align		4
.L_3:
        /*000c*/ 	.byte	0x04, 0x12
        /*000e*/ 	.short	(.L_5 - .L_4)
	.align		4
.L_4:
        /*0010*/ 	.word	index@(triton_poi_fused__native_batch_norm_legit_no_training_37)
        /*0014*/ 	.word	0x00000000


	//----- nvinfo : EIATTR_FRAME_SIZE
	.align		4
.L_5:
        /*0018*/ 	.byte	0x04, 0x11
        /*001a*/ 	.short	(.L_7 - .L_6)
	.align		4
.L_6:
        /*001c*/ 	.word	index@(triton_poi_fused__native_batch_norm_legit_no_training_37)
        /*0020*/ 	.word	0x00000000


	//----- nvinfo : EIATTR_MIN_STACK_SIZE
	.align		4
.L_7:
        /*0024*/ 	.byte	0x04, 0x12
        /*0026*/ 	.short	(.L_9 - .L_8)
	.align		4
.L_8:
        /*0028*/ 	.word	index@(triton_poi_fused__native_batch_norm_legit_no_training_37)
        /*002c*/ 	.word	0x00000000
.L_9:


//--------------------- .nv.info.triton_poi_fused__native_batch_norm_legit_no_training_37 --------------------------
	.section	.nv.info.triton_poi_fused__native_batch_norm_legit_no_training_37,"",@"SHT_CUDA_INFO"
	.sectionflags	@""
	.align	4


	//----- nvinfo : EIATTR_CUDA_API_VERSION
	.align		4
        /*0000*/ 	.byte	0x04, 0x37
        /*0002*/ 	.short	(.L_11 - .L_10)
.L_10:
        /*0004*/ 	.word	0x0000007c


	//----- nvinfo : EIATTR_KPARAM_INFO
	.align		4
.L_11:
        /*0008*/ 	.byte	0x04, 0x17
        /*000a*/ 	.short	(.L_13 - .L_12)
.L_12:
        /*000c*/ 	.word	0x00000000
        /*0010*/ 	.short	0x0006
        /*0012*/ 	.short	0x0030
        /*0014*/ 	.byte	0x00, 0xf0, 0x11, 0x00


	//----- nvinfo : EIATTR_KPARAM_INFO
	.align		4
.L_13:
        /*0018*/ 	.byte	0x04, 0x17
        /*001a*/ 	.short	(.L_15 - .L_14)
.L_14:
        /*001c*/ 	.word	0x00000000
        /*0020*/ 	.short	0x0005
        /*0022*/ 	.short	0x0028
        /*0024*/ 	.byte	0x00, 0xf4, 0x21, 0x00


	//----- nvinfo : EIATTR_KPARAM_INFO
	.align		4
.L_15:
        /*0028*/ 	.byte	0x04, 0x17
        /*002a*/ 	.short	(.L_17 - .L_16)
.L_16:
        /*002c*/ 	.word	0x00000000
        /*0030*/ 	.short	0x0004
        /*0032*/ 	.short	0x0020
        /*0034*/ 	.byte	0x00, 0xf4, 0x21, 0x00


	//----- nvinfo : EIATTR_KPARAM_INFO
	.align		4
.L_17:
        /*0038*/ 	.byte	0x04, 0x17
        /*003a*/ 	.short	(.L_19 - .L_18)
.L_18:
        /*003c*/ 	.word	0x00000000
        /*0040*/ 	.short	0x0003
        /*0042*/ 	.short	0x0018
        /*0044*/ 	.byte	0x00, 0xf4, 0x21, 0x00


	//----- nvinfo : EIATTR_KPARAM_INFO
	.align		4
.L_19:
        /*0048*/ 	.byte	0x04, 0x17
        /*004a*/ 	.short	(.L_21 - .L_20)
.L_20:
        /*004c*/ 	.word	0x00000000
        /*0050*/ 	.short	0x0002
        /*0052*/ 	.short	0x0010
        /*0054*/ 	.byte	0x00, 0xf4, 0x21, 0x00


	//----- nvinfo : EIATTR_KPARAM_INFO
	.align		4
.L_21:
        /*0058*/ 	.byte	0x04, 0x17
        /*005a*/ 	.short	(.L_23 - .L_22)
.L_22:
        /*005c*/ 	.word	0x00000000
        /*0060*/ 	.short	0x0001
        /*0062*/ 	.short	0x0008
        /*0064*/ 	.byte	0x00, 0xf4, 0x21, 0x00


	//----- nvinfo : EIATTR_KPARAM_INFO
	.align		4
.L_23:
        /*0068*/ 	.byte	0x04, 0x17
        /*006a*/ 	.short	(.L_25 - .L_24)
.L_24:
        /*006c*/ 	.word	0x00000000
        /*0070*/ 	.short	0x0000
        /*0072*/ 	.short	0x0000
        /*0074*/ 	.byte	0x00, 0xf4, 0x21, 0x00


	//----- nvinfo : EIATTR_SPARSE_MMA_MASK
	.align		4
.L_25:
        /*0078*/ 	.byte	0x03, 0x50
        /*007a*/ 	.short	0x0000


	//----- nvinfo : EIATTR_MAXREG_COUNT
	.align		4
        /*007c*/ 	.byte	0x03, 0x1b
        /*007e*/ 	.short	0x00ff


	//----- nvinfo : EIATTR_EXIT_INSTR_OFFSETS
	.align		4
        /*0080*/ 	.byte	0x04, 0x1c
        /*0082*/ 	.short	(.L_27 - .L_26)


	//   ....[0]....
.L_26:
        /*0084*/ 	.word	0x00000390


	//----- nvinfo : EIATTR_REQNTID
	.align		4
.L_27:
        /*0088*/ 	.byte	0x04, 0x10
        /*008a*/ 	.short	(.L_29 - .L_28)
.L_28:
        /*008c*/ 	.word	0x00000080
        /*0090*/ 	.word	0x00000001
        /*0094*/ 	.word	0x00000001


	//----- nvinfo : EIATTR_CBANK_PARAM_SIZE
	.align		4
.L_29:
        /*0098*/ 	.byte	0x03, 0x19
        /*009a*/ 	.short	0x0034


	//----- nvinfo : EIATTR_PARAM_CBANK
	.align		4
        /*009c*/ 	.byte	0x04, 0x0a
        /*009e*/ 	.short	(.L_31 - .L_30)
	.align		4
.L_30:
        /*00a0*/ 	.word	index@(.nv.constant0.triton_poi_fused__native_batch_norm_legit_no_training_37)
        /*00a4*/ 	.short	0x0210
        /*00a6*/ 	.short	0x0034


	//----- nvinfo : EIATTR_SW_WAR
	.align		4
.L_31:
        /*00a8*/ 	.byte	0x04, 0x36
        /*00aa*/ 	.short	(.L_33 - .L_32)
.L_32:
        /*00ac*/ 	.word	0x00000008
.L_33:


//--------------------- .nv.callgraph             --------------------------
	.section	.nv.callgraph,"",@"SHT_CUDA_CALLGRAPH"
	.align	4
	.sectionentsize	8
	.align		4
        /*0000*/ 	.word	0x00000000
	.align		4
        /*0004*/ 	.word	0xffffffff
	.align		4
        /*0008*/ 	.word	0x00000000
	.align		4
        /*000c*/ 	.word	0xfffffffe
	.align		4
        /*0010*/ 	.word	0x00000000
	.align		4
        /*0014*/ 	.word	0xfffffffd
	.align		4
        /*0018*/ 	.word	0x00000000
	.align		4
        /*001c*/ 	.word	0xfffffffc


//--------------------- .nv.constant4             --------------------------
	.section	.nv.constant4,"a",@progbits
	.align	8
	.align		8
.nv.constant4:
        /*0000*/ 	.dword	_$_str
	.align		8
        /*0008*/ 	.dword	_$_str_$_2


//--------------------- .text.triton_poi_fused__native_batch_norm_legit_no_training_37 --------------------------
	.section	.text.triton_poi_fused__native_batch_norm_legit_no_training_37,"ax",@progbits
	.align	128
        .global         triton_poi_fused__native_batch_norm_legit_no_training_37
        .type           triton_poi_fused__native_batch_norm_legit_no_training_37,@function
        .size           triton_poi_fused__native_batch_norm_legit_no_training_37,(.L_x_1 - triton_poi_fused__native_batch_norm_legit_no_training_37)
        .other          triton_poi_fused__native_batch_norm_legit_no_training_37,@"STO_CUDA_ENTRY STV_DEFAULT"
triton_poi_fused__native_batch_norm_legit_no_training_37:
.text.triton_poi_fused__native_batch_norm_legit_no_training_37:
[----:B------:R-:W-:Y:S01]  /*0000*/  LDC R1, c[0x0][0x28] ;  /* 0x00000a00ff017b82 */ /* 0x000fe20000000800 */
[----:B------:R-:W1:Y:S07]  /*0010*/  S2R R0, SR_TID.X ;  /* 0x0000000000007919 */ /* 0x000e6e0000002100 */
[----:B------:R-:W2:Y:S01]  /*0020*/  LDC.64 R2, c[0x0][0x220] ;  /* 0x00008800ff027b82 */ /* 0x000ea20000000a00 */
[----:B------:R-:W-:Y:S01]  /*0030*/  ULDC.64 UR4, c[0x0][0x208] ;  /* 0x0000820000047ab9 */ /* 0x000fe20000000a00 */
[----:B------:R-:W3:Y:S06]  /*0040*/  S2R R7, SR_CTAID.X ;  /* 0x0000000000077919 */ /* 0x000eec0000002500 */
[----:B------:R-:W4:Y:S08]  /*0050*/  LDC.64 R8, c[0x0][0x228] ;  /* 0x00008a00ff087b82 */ /* 0x000f300000000a00 */
[----:B------:R-:W5:Y:S01]  /*0060*/  LDC.64 R10, c[0x0][0x230] ;  /* 0x00008c00ff0a7b82 */ /* 0x000f620000000a00 */
[----:B-1----:R-:W-:-:S02]  /*0070*/  SHF.L.U32 R0, R0, 0x1, RZ ;  /* 0x0000000100007819 */ /* 0x002fc400000006ff */
[----:B---3--:R-:W-:Y:S02]  /*0080*/  SHF.R.S32.HI R5, RZ, 0x17, R7 ;  /* 0x00000017ff057819 */ /* 0x008fe40000011407 */
[----:B------:R-:W-:Y:S02]  /*0090*/  LOP3.LUT R0, R0, 0xfe, RZ, 0xc0, !PT ;  /* 0x000000fe00007812 */ /* 0x000fe400078ec0ff */
[----:B------:R-:W-:Y:S02]  /*00a0*/  SGXT R5, R5, 0x1 ;  /* 0x000000010505781a */ /* 0x000fe40000000200 */
[----:B------:R-:W-:Y:S02]  /*00b0*/  LEA R0, R7, R0, 0x8 ;  /* 0x0000000007007211 */ /* 0x000fe400078e40ff */
[----:B------:R-:W1:Y:S02]  /*00c0*/  LDC.64 R6, c[0x0][0x218] ;  /* 0x00008600ff067b82 */ /* 0x000e640000000a00 */
[----:B------:R-:W-:-:S04]  /*00d0*/  LEA.HI R5, R5, R0, RZ, 0x8 ;  /* 0x0000000005057211 */ /* 0x000fc800078f40ff */
[----:B------:R-:W-:-:S04]  /*00e0*/  LOP3.LUT R5, R5, 0xffffff00, RZ, 0xc0, !PT ;  /* 0xffffff0005057812 */ /* 0x000fc800078ec0ff */
[----:B------:R-:W-:Y:S02]  /*00f0*/  IADD3 R13, R0, -R5, RZ ;  /* 0x80000005000d7210 */ /* 0x000fe40007ffe0ff */
[----:B------:R-:W3:Y:S03]  /*0100*/  LDC.64 R4, c[0x0][0x210] ;  /* 0x00008400ff047b82 */ /* 0x000ee60000000a00 */
[----:B--2---:R-:W-:-:S06]  /*0110*/  IMAD.WIDE R2, R13, 0x4, R2 ;  /* 0x000000040d027825 */ /* 0x004fcc00078e0202 */
[----:B------:R-:W2:Y:S01]  /*0120*/  LDG.E.EL.64 R2, desc[UR4][R2.64] ;  /* 0x0000000402027981 */ /* 0x000ea2000c2e1b00 */
[----:B-1----:R-:W-:-:S06]  /*0130*/  IMAD.WIDE R6, R13, 0x4, R6 ;  /* 0x000000040d067825 */ /* 0x002fcc00078e0206 */
[----:B------:R-:W2:Y:S01]  /*0140*/  LDG.E.EL.64 R6, desc[UR4][R6.64] ;  /* 0x0000000406067981 */ /* 0x000ea2000c2e1b00 */
[----:B---3--:R-:W-:-:S06]  /*0150*/  IMAD.WIDE R4, R0, 0x4, R4 ;  /* 0x0000000400047825 */ /* 0x008fcc00078e0204 */
[----:B------:R-:W3:Y:S01]  /*0160*/  LDG.E.64 R4, desc[UR4][R4.64] ;  /* 0x0000000404047981 */ /* 0x000ee2000c1e1b00 */
[----:B----4-:R-:W-:-:S04]  /*0170*/  IMAD.WIDE R8, R13, 0x4, R8 ;  /* 0x000000040d087825 */ /* 0x010fc800078e0208 */
[----:B-----5:R-:W-:Y:S02]  /*0180*/  IMAD.WIDE R10, R13, 0x4, R10 ;  /* 0x000000040d0a7825 */ /* 0x020fe400078e020a */
[----:B------:R-:W4:Y:S04]  /*0190*/  LDG.E.EL.64 R8, desc[UR4][R8.64] ;  /* 0x0000000408087981 */ /* 0x000f28000c2e1b00 */
[----:B------:R-:W4:Y:S01]  /*01a0*/  LDG.E.EL.64 R10, desc[UR4][R10.64] ;  /* 0x000000040a0a7981 */ /* 0x000f22000c2e1b00 */
[----:B------:R-:W-:Y:S01]  /*01b0*/  HFMA2.MMA R15, -RZ, RZ, 1.625, 0 ;  /* 0x3e800000ff0f7435 */ /* 0x000fe200000001ff */
[----:B--2---:R-:W-:Y:S01]  /*01c0*/  FADD R2, R2, 0.0010000000474974513054 ;  /* 0x3a83126f02027421 */ /* 0x004fe20000000000 */
[----:B------:R-:W-:-:S03]  /*01d0*/  FADD R12, R3, 0.0010000000474974513054 ;  /* 0x3a83126f030c7421 */ /* 0x000fc60000000000 */
[----:B------:R1:W2:Y:S08]  /*01e0*/  MUFU.SQRT R13, R2 ;  /* 0x00000002000d7308 */ /* 0x0002b00000002000 */
[----:B------:R-:W5:Y:S01]  /*01f0*/  MUFU.SQRT R14, R12 ;  /* 0x0000000c000e7308 */ /* 0x000f620000002000 */
[----:B-1----:R-:W1:Y:S01]  /*0200*/  LDC.64 R2, c[0x0][0x238] ;  /* 0x00008e00ff027b82 */ /* 0x002e620000000a00 */
[----:B--2---:R-:W-:-:S02]  /*0210*/  FSETP.GT.AND P0, PT, R13, 8.50705917302346158658e+37, PT ;  /* 0x7e8000000d00780b */ /* 0x004fc40003f04000 */
[----:B------:R-:W-:Y:S02]  /*0220*/  FSETP.GEU.AND P2, PT, R13, 1.175494350822287508e-38, PT ;  /* 0x008000000d00780b */ /* 0x000fe40003f4e000 */
[C---:B-----5:R-:W-:Y:S02]  /*0230*/  FSETP.GT.AND P1, PT, R14.reuse, 8.50705917302346158658e+37, PT ;  /* 0x7e8000000e00780b */ /* 0x060fe40003f24000 */
[----:B------:R-:W-:-:S07]  /*0240*/  FSETP.GEU.AND P3, PT, R14, 1.175494350822287508e-38, PT ;  /* 0x008000000e00780b */ /* 0x000fce0003f6e000 */
[----:B------:R-:W-:-:S04]  /*0250*/  @P0 FMUL R13, R13, 0.25 ;  /* 0x3e8000000d0d0820 */ /* 0x000fc80000400000 */
[----:B------:R-:W-:Y:S01]  /*0260*/  @!P2 FMUL R13, R13, 16777216 ;  /* 0x4b8000000d0da820 */ /* 0x000fe20000400000 */
[----:B------:R-:W-:-:S04]  /*0270*/  @P1 FMUL R14, R14, 0.25 ;  /* 0x3e8000000e0e1820 */ /* 0x000fc80000400000 */
[----:B------:R-:W-:Y:S01]  /*0280*/  @!P3 FMUL R14, R14, 16777216 ;  /* 0x4b8000000e0eb820 */ /* 0x000fe20000400000 */
[----:B------:R-:W2:Y:S01]  /*0290*/  MUFU.RCP R13, R13 ;  /* 0x0000000d000d7308 */ /* 0x000ea20000001000 */
[----:B------:R-:W-:-:S07]  /*02a0*/  FSEL R12, R15, 1, P0 ;  /* 0x3f8000000f0c7808 */ /* 0x000fce0000000000 */
[----:B------:R-:W5:Y:S01]  /*02b0*/  MUFU.RCP R14, R14 ;  /* 0x0000000e000e7308 */ /* 0x000f620000001000 */
[----:B------:R-:W-:Y:S01]  /*02c0*/  FSEL R15, R15, 1, P1 ;  /* 0x3f8000000f0f7808 */ /* 0x000fe20000800000 */
[----:B------:R-:W-:Y:S01]  /*02d0*/  @!P2 FMUL R12, R12, 16777216 ;  /* 0x4b8000000c0ca820 */ /* 0x000fe20000400000 */
[----:B---3--:R-:W-:-:S03]  /*02e0*/  FADD R4, R4, -R6 ;  /* 0x8000000604047221 */ /* 0x008fc60000000000 */
[----:B------:R-:W-:Y:S01]  /*02f0*/  @!P3 FMUL R15, R15, 16777216 ;  /* 0x4b8000000f0fb820 */ /* 0x000fe20000400000 */
[----:B------:R-:W-:Y:S01]  /*0300*/  FADD R5, R5, -R7 ;  /* 0x8000000705057221 */ /* 0x000fe20000000000 */
[----:B--2---:R-:W-:Y:S02]  /*0310*/  FMUL R13, R13, R12 ;  /* 0x0000000c0d0d7220 */ /* 0x004fe40000400000 */
[----:B-----5:R-:W-:Y:S02]  /*0320*/  FMUL R6, R14, R15 ;  /* 0x0000000f0e067220 */ /* 0x020fe40000400000 */
[----:B------:R-:W-:Y:S02]  /*0330*/  FMUL R13, R4, R13 ;  /* 0x0000000d040d7220 */ /* 0x000fe40000400000 */
[----:B------:R-:W-:Y:S01]  /*0340*/  FMUL R6, R5, R6 ;  /* 0x0000000605067220 */ /* 0x000fe20000400000 */
[----:B-1----:R-:W-:-:S04]  /*0350*/  IMAD.WIDE R2, R0, 0x4, R2 ;  /* 0x0000000400027825 */ /* 0x002fc800078e0202 */
[----:B----4-:R-:W-:Y:S01]  /*0360*/  FFMA R8, R8, R13, R10 ;  /* 0x0000000d08087223 */ /* 0x010fe2000000000a */
[----:B------:R-:W-:-:S05]  /*0370*/  FFMA R9, R9, R6, R11 ;  /* 0x0000000609097223 */ /* 0x000fca000000000b */
[----:B------:R-:W-:Y:S01]  /*0380*/  STG.E.64 desc[UR4][R2.64], R8 ;  /* 0x0000000802007986 */ /* 0x000fe2000c101b04 */
[----:B------:R-:W-:Y:S05]  /*0390*/  EXIT ;  /* 0x000000000000794d */ /* 0x000fea0003800000 */
.L_x_0:
[----:B------:R-:W-:-:S00]  /*03a0*/  BRA `(.L_x_0) ;  /* 0xfffffffc00fc7947 */ /* 0x000fc0000383ffff */
[----:B------:R-:W-:-:S00]  /*03b0*/  NOP ;  /* 0x0000000000007918 */ /* 0x000fc00000000000 */
        /* <DEDUP_REMOVED lines=12> */
.L_x_1:


//--------------------- .nv.global.init           --------------------------
	.section	.nv.global.init,"aw",@progbits
.nv.global.init:
	.type		_$_str,@object
	.size		_$_str,(_$_str_$_2 - _$_str)
_$_str:
        /*0000*/ 	.byte	0x5f, 0x5f, 0x43, 0x55, 0x44, 0x41, 0x5f, 0x46, 0x54, 0x5a, 0x00
	.type		_$_str_$_2,@object
	.size		_$_str_$_2,(.L_1 - _$_str_$_2)
_$_str_$_2:
        /*000b*/ 	.byte	0x5f, 0x5f, 0x43, 0x55, 0x44, 0x41, 0x5f, 0x50, 0x52, 0x45, 0x43, 0x5f, 0x53, 0x51, 0x52, 0x54
        /*001b*/ 	.byte	0x00
.L_1:


//--------------------- .nv.constant0.triton_poi_fused__native_batch_norm_legit_no_training_37 --------------------------
	.section	.nv.constant0.triton_poi_fused__native_batch_norm_legit_no_training_37,"a",@progbits
	.sectionflags	@""
	.align	4
.nv.constant0.triton_poi_fused__native_batch_norm_legit_no_training_37:
	.zero		580
